//
// Generated by NVIDIA NVVM Compiler
//
// Compiler Build ID: CL-36424714
// Cuda compilation tools, release 13.0, V13.0.88
// Based on NVVM 20.0.0
//

.version 9.0
.target sm_100
.address_size 64

	// .globl	_Z3XorPcii

.visible .entry _Z3XorPcii(
	.param .u64 .ptr .align 1 _Z3XorPcii_param_0,
	.param .u32 _Z3XorPcii_param_1,
	.param .u32 _Z3XorPcii_param_2
)
{
	.reg .pred 	%p<5>;
	.reg .b32 	%r<20>;
	.reg .b64 	%rd<8>;

	ld.param.u64 	%rd3, [_Z3XorPcii_param_0];
	ld.param.u32 	%r3, [_Z3XorPcii_param_1];
	ld.param.u32 	%r4, [_Z3XorPcii_param_2];
	mov.u32 	%r5, %ntid.x;
	mov.u32 	%r6, %ctaid.x;
	mov.u32 	%r7, %tid.x;
	mad.lo.s32 	%r1, %r5, %r6, %r7;
	mul.lo.s32 	%r2, %r4, %r1;
	setp.le.s32 	%p1, %r3, %r2;
	@%p1 bra 	$L__BB0_5;
	cvta.to.global.u64 	%rd4, %rd3;
	add.s32 	%r8, %r2, %r4;
	setp.lt.s32 	%p2, %r8, %r3;
	sub.s32 	%r9, %r3, %r2;
	selp.b32 	%r10, %r4, %r9, %p2;
	mul.wide.s32 	%rd5, %r2, 4;
	add.s64 	%rd1, %rd4, %rd5;
	mul.wide.s32 	%rd6, %r10, 4;
	add.s64 	%rd7, %rd1, %rd6;
	add.s64 	%rd2, %rd7, -4;
	setp.eq.s64 	%p3, %rd1, %rd2;
	@%p3 bra 	$L__BB0_5;
	and.b32  	%r11, %r1, 1;
	setp.eq.b32 	%p4, %r11, 1;
	@%p4 bra 	$L__BB0_4;
	ld.global.u32 	%r16, [%rd1];
	ld.global.u32 	%r17, [%rd2];
	xor.b32  	%r18, %r17, %r16;
	st.global.u32 	[%rd1], %r18;
	mov.b32 	%r19, 0;
	st.global.u32 	[%rd2], %r19;
	bra.uni 	$L__BB0_5;
$L__BB0_4:
	ld.global.u32 	%r12, [%rd1];
	ld.global.u32 	%r13, [%rd2];
	xor.b32  	%r14, %r13, %r12;
	st.global.u32 	[%rd2], %r14;
	mov.b32 	%r15, 0;
	st.global.u32 	[%rd1], %r15;
$L__BB0_5:
	ret;

}


// ===== COMPILED SASS (sm_100) =====

	.target	sm_100

	.elftype	@"ET_EXEC"


//--------------------- .note.nv.tkinfo           --------------------------
	.section	.note.nv.tkinfo,"",@"SHT_NOTE"
	.sectionflags	@"SHF_NOTE_NV_TKINFO"
	.tkinfo
        /*0018*/ 	.word	0x00000002
        /*0030*/ 	.string	""
        /*0030*/ 	.string	"ptxas"
        /*0030*/ 	.string	"Cuda compilation tools, release 13.0, V13.0.88"
        /*0030*/ 	.string	"Build cuda_13.0.r13.0/compiler.36424714_0"
        /*0030*/ 	.string	"-arch sm_100 -m 64 "



//--------------------- .note.nv.cuinfo           --------------------------
	.section	.note.nv.cuinfo,"",@"SHT_NOTE"
	.sectionflags	@"SHF_NOTE_NV_CUINFO"
        /*0018*/ 	.short	0x0002
        /*001a*/ 	.short	0x0064
        /*001c*/ 	.short	0x0082
	.zero		2


//--------------------- .nv.info                  --------------------------
	.section	.nv.info,"",@"SHT_CUDA_INFO"
	.align	4


	//----- nvinfo : EIATTR_REGCOUNT
	.align		4
        /*0000*/ 	.byte	0x04, 0x2f
        /*0002*/ 	.short	(.L_1 - .L_0)
	.align		4
.L_0:
        /*0004*/ 	.word	index@(_Z3XorPcii)
        /*0008*/ 	.word	0x0000000c


	//----- nvinfo : EIATTR_FRAME_SIZE
	.align		4
.L_1:
        /*000c*/ 	.byte	0x04, 0x11
        /*000e*/ 	.short	(.L_3 - .L_2)
	.align		4
.L_2:
        /*0010*/ 	.word	index@(_Z3XorPcii)
        /*0014*/ 	.word	0x00000000


	//----- nvinfo : EIATTR_MIN_STACK_SIZE
	.align		4
.L_3:
        /*0018*/ 	.byte	0x04, 0x12
        /*001a*/ 	.short	(.L_5 - .L_4)
	.align		4
.L_4:
        /*001c*/ 	.word	index@(_Z3XorPcii)
        /*0020*/ 	.word	0x00000000
.L_5:


//--------------------- .nv.compat                --------------------------
	.section	.nv.compat,"",@"SHT_CUDA_COMPAT_INFO"
	.align	4
        /*0000*/ 	.byte	0x02, 0x09, 0x00, 0x00, 0x02, 0x02, 0x01, 0x00, 0x02, 0x05, 0x05, 0x00, 0x03, 0x07, 0x01, 0x01
        /*0010*/ 	.byte	0x02, 0x03, 0x00, 0x00, 0x02, 0x06, 0x01, 0x00, 0x04, 0x0b, 0x08, 0x00, 0x09, 0x00, 0x00, 0x00
        /*0020*/ 	.byte	0x00, 0x00, 0x00, 0x00


//--------------------- .nv.info._Z3XorPcii       --------------------------
	.section	.nv.info._Z3XorPcii,"",@"SHT_CUDA_INFO"
	.sectionflags	@""
	.align	4


	//----- nvinfo : EIATTR_CUDA_API_VERSION
	.align		4
        /*0000*/ 	.byte	0x04, 0x37
        /*0002*/ 	.short	(.L_7 - .L_6)
.L_6:
        /*0004*/ 	.word	0x00000082


	//----- nvinfo : EIATTR_KPARAM_INFO
	.align		4
.L_7:
        /*0008*/ 	.byte	0x04, 0x17
        /*000a*/ 	.short	(.L_9 - .L_8)
.L_8:
        /*000c*/ 	.word	0x00000000
        /*0010*/ 	.short	0x0002
        /*0012*/ 	.short	0x000c
        /*0014*/ 	.byte	0x00, 0xf0, 0x11, 0x00


	//----- nvinfo : EIATTR_KPARAM_INFO
	.align		4
.L_9:
        /*0018*/ 	.byte	0x04, 0x17
        /*001a*/ 	.short	(.L_11 - .L_10)
.L_10:
        /*001c*/ 	.word	0x00000000
        /*0020*/ 	.short	0x0001
        /*0022*/ 	.short	0x0008
        /*0024*/ 	.byte	0x00, 0xf0, 0x11, 0x00


	//----- nvinfo : EIATTR_KPARAM_INFO
	.align		4
.L_11:
        /*0028*/ 	.byte	0x04, 0x17
        /*002a*/ 	.short	(.L_13 - .L_12)
.L_12:
        /*002c*/ 	.word	0x00000000
        /*0030*/ 	.short	0x0000
        /*0032*/ 	.short	0x0000
        /*0034*/ 	.byte	0x00, 0xf5, 0x21, 0x00


	//----- nvinfo : EIATTR_SPARSE_MMA_MASK
	.align		4
.L_13:
        /*0038*/ 	.byte	0x03, 0x50
        /*003a*/ 	.short	0x0000


	//----- nvinfo : EIATTR_MAXREG_COUNT
	.align		4
        /*003c*/ 	.byte	0x03, 0x1b
        /*003e*/ 	.short	0x00ff


	//----- nvinfo : EIATTR_MERCURY_ISA_VERSION
	.align		4
        /*0040*/ 	.byte	0x03, 0x5f
        /*0042*/ 	.short	0x0101


	//----- nvinfo : EIATTR_VRC_CTA_INIT_COUNT
	.align		4
        /*0044*/ 	.byte	0x02, 0x4a
	.zero		1
	.zero		1


	//----- nvinfo : EIATTR_EXIT_INSTR_OFFSETS
	.align		4
        /*0048*/ 	.byte	0x04, 0x1c
        /*004a*/ 	.short	(.L_15 - .L_14)


	//   ....[0]....
.L_14:
        /*004c*/ 	.word	0x00000080


	//   ....[1]....
        /*0050*/ 	.word	0x00000130


	//   ....[2]....
        /*0054*/ 	.word	0x000001d0


	//   ....[3]....
        /*0058*/ 	.word	0x00000230


	//----- nvinfo : EIATTR_CRS_STACK_SIZE
	.align		4
.L_15:
        /*005c*/ 	.byte	0x04, 0x1e
        /*005e*/ 	.short	(.L_17 - .L_16)
.L_16:
        /*0060*/ 	.word	0x00000000


	//----- nvinfo : EIATTR_CBANK_PARAM_SIZE
	.align		4
.L_17:
        /*0064*/ 	.byte	0x03, 0x19
        /*0066*/ 	.short	0x0010


	//----- nvinfo : EIATTR_PARAM_CBANK
	.align		4
        /*0068*/ 	.byte	0x04, 0x0a
        /*006a*/ 	.short	(.L_19 - .L_18)
	.align		4
.L_18:
        /*006c*/ 	.word	index@(.nv.constant0._Z3XorPcii)
        /*0070*/ 	.short	0x0380
        /*0072*/ 	.short	0x0010


	//----- nvinfo : EIATTR_SW_WAR
	.align		4
.L_19:
        /*0074*/ 	.byte	0x04, 0x36
        /*0076*/ 	.short	(.L_21 - .L_20)
.L_20:
        /*0078*/ 	.word	0x00000008
.L_21:


//--------------------- .nv.callgraph             --------------------------
	.section	.nv.callgraph,"",@"SHT_CUDA_CALLGRAPH"
	.align	4
	.sectionentsize	8
	.align		4
        /*0000*/ 	.word	0x00000000
	.align		4
        /*0004*/ 	.word	0xffffffff
	.align		4
        /*0008*/ 	.word	0x00000000
	.align		4
        /*000c*/ 	.word	0xfffffffe
	.align		4
        /*0010*/ 	.word	0x00000000
	.align		4
        /*0014*/ 	.word	0xfffffffd
	.align		4
        /*0018*/ 	.word	0x00000000
	.align		4
        /*001c*/ 	.word	0xfffffffc


//--------------------- .text._Z3XorPcii          --------------------------
	.section	.text._Z3XorPcii,"ax",@progbits
	.align	128
        .global         _Z3XorPcii
        .type           _Z3XorPcii,@function
        .size           _Z3XorPcii,(.L_x_2 - _Z3XorPcii)
        .other          _Z3XorPcii,@"STO_CUDA_ENTRY STV_DEFAULT"
_Z3XorPcii:
.text._Z3XorPcii:
[----:B------:R-:W-:Y:S01]  /*0000*/  LDC R1, c[0x0][0x37c] ;  /* 0x0000df00ff017b82 */ /* 0x000fe20000000800 */
[----:B------:R-:W0:Y:S07]  /*0010*/  S2R R0, SR_CTAID.X ;  /* 0x0000000000007919 */ /* 0x000e2e0000002500 */
[----:B------:R-:W1:Y:S01]  /*0020*/  LDC.64 R8, c[0x0][0x388] ;  /* 0x0000e200ff087b82 */ /* 0x000e620000000a00 */
[----:B------:R-:W0:Y:S01]  /*0030*/  LDCU UR4, c[0x0][0x360] ;  /* 0x00006c00ff0477ac */ /* 0x000e220008000800 */
[----:B------:R-:W0:Y:S02]  /*0040*/  S2R R3, SR_TID.X ;  /* 0x0000000000037919 */ /* 0x000e240000002100 */
[----:B0-----:R-:W-:-:S04]  /*0050*/  IMAD R0, R0, UR4, R3 ;  /* 0x0000000400007c24 */ /* 0x001fc8000f8e0203 */
[----:B-1----:R-:W-:-:S05]  /*0060*/  IMAD R5, R0, R9, RZ ;  /* 0x0000000900057224 */ /* 0x002fca00078e02ff */
[----:B------:R-:W-:-:S13]  /*0070*/  ISETP.GE.AND P0, PT, R5, R8, PT ;  /* 0x000000080500720c */ /* 0x000fda0003f06270 */
[----:B------:R-:W-:Y:S05]  /*0080*/  @P0 EXIT ;  /* 0x000000000000094d */ /* 0x000fea0003800000 */
[----:B------:R-:W0:Y:S01]  /*0090*/  LDC.64 R2, c[0x0][0x380] ;  /* 0x0000e000ff027b82 */ /* 0x000e220000000a00 */
[----:B------:R-:W-:-:S05]  /*00a0*/  IMAD.IADD R7, R5, 0x1, R9 ;  /* 0x0000000105077824 */ /* 0x000fca00078e0209 */
[----:B------:R-:W-:-:S13]  /*00b0*/  ISETP.GE.AND P0, PT, R7, R8, PT ;  /* 0x000000080700720c */ /* 0x000fda0003f06270 */
[----:B------:R-:W-:Y:S02]  /*00c0*/  @P0 IMAD.IADD R9, R8, 0x1, -R5 ;  /* 0x0000000108090824 */ /* 0x000fe400078e0a05 */
[----:B0-----:R-:W-:-:S04]  /*00d0*/  IMAD.WIDE R2, R5, 0x4, R2 ;  /* 0x0000000405027825 */ /* 0x001fc800078e0202 */
[----:B------:R-:W-:-:S03]  /*00e0*/  IMAD.WIDE R4, R9, 0x4, R2 ;  /* 0x0000000409047825 */ /* 0x000fc600078e0202 */
[----:B------:R-:W-:-:S04]  /*00f0*/  IADD3 R7, P1, PT, R4, -0x4, RZ ;  /* 0xfffffffc04077810 */ /* 0x000fc80007f3e0ff */
[----:B------:R-:W-:Y:S02]  /*0100*/  ISETP.NE.U32.AND P0, PT, R2, R7, PT ;  /* 0x000000070200720c */ /* 0x000fe40003f05070 */
[----:B------:R-:W-:-:S04]  /*0110*/  IADD3.X R7, PT, PT, R5, -0x1, RZ, P1, !PT ;  /* 0xffffffff05077810 */ /* 0x000fc80000ffe4ff */
[----:B------:R-:W-:-:S13]  /*0120*/  ISETP.NE.AND.EX P0, PT, R3, R7, PT, P0 ;  /* 0x000000070300720c */ /* 0x000fda0003f05300 */
[----:B------:R-:W-:Y:S05]  /*0130*/  @!P0 EXIT ;  /* 0x000000000000894d */ /* 0x000fea0003800000 */
[----:B------:R-:W-:Y:S01]  /*0140*/  LOP3.LUT R0, R0, 0x1, RZ, 0xc0, !PT ;  /* 0x0000000100007812 */ /* 0x000fe200078ec0ff */
[----:B------:R-:W0:Y:S03]  /*0150*/  LDCU.64 UR4, c[0x0][0x358] ;  /* 0x00006b00ff0477ac */ /* 0x000e260008000a00 */
[----:B------:R-:W-:-:S13]  /*0160*/  ISETP.NE.U32.AND P0, PT, R0, 0x1, PT ;  /* 0x000000010000780c */ /* 0x000fda0003f05070 */
[----:B------:R-:W-:Y:S05]  /*0170*/  @!P0 BRA `(.L_x_0) ;  /* 0x0000000000188947 */ /* 0x000fea0003800000 */
[----:B0-----:R-:W2:Y:S04]  /*0180*/  LDG.E R0, desc[UR4][R2.64] ;  /* 0x0000000402007981 */ /* 0x001ea8000c1e1900 */
[----:B------:R-:W2:Y:S02]  /*0190*/  LDG.E R7, desc[UR4][R4.64+-0x4] ;  /* 0xfffffc0404077981 */ /* 0x000ea4000c1e1900 */
[----:B--2---:R-:W-:-:S05]  /*01a0*/  LOP3.LUT R7, R7, R0, RZ, 0x3c, !PT ;  /* 0x0000000007077212 */ /* 0x004fca00078e3cff */
[----:B------:R-:W-:Y:S04]  /*01b0*/  STG.E desc[UR4][R2.64], R7 ;  /* 0x0000000702007986 */ /* 0x000fe8000c101904 */
[----:B------:R-:W-:Y:S01]  /*01c0*/  STG.E desc[UR4][R4.64+-0x4], RZ ;  /* 0xfffffcff04007986 */ /* 0x000fe2000c101904 */
[----:B------:R-:W-:Y:S05]  /*01d0*/  EXIT ;  /* 0x000000000000794d */ /* 0x000fea0003800000 */
.L_x_0:
[----:B0-----:R-:W2:Y:S04]  /*01e0*/  LDG.E R0, desc[UR4][R2.64] ;  /* 0x0000000402007981 */ /* 0x001ea8000c1e1900 */
[----:B------:R-:W2:Y:S02]  /*01f0*/  LDG.E R7, desc[UR4][R4.64+-0x4] ;  /* 0xfffffc0404077981 */ /* 0x000ea4000c1e1900 */
[----:B--2---:R-:W-:-:S05]  /*0200*/  LOP3.LUT R7, R7, R0, RZ, 0x3c, !PT ;  /* 0x0000000007077212 */ /* 0x004fca00078e3cff */
[----:B------:R-:W-:Y:S04]  /*0210*/  STG.E desc[UR4][R4.64+-0x4], R7 ;  /* 0xfffffc0704007986 */ /* 0x000fe8000c101904 */
[----:B------:R-:W-:Y:S01]  /*0220*/  STG.E desc[UR4][R2.64], RZ ;  /* 0x000000ff02007986 */ /* 0x000fe2000c101904 */
[----:B------:R-:W-:Y:S05]  /*0230*/  EXIT ;  /* 0x000000000000794d */ /* 0x000fea0003800000 */
.L_x_1:
[----:B------:R-:W-:-:S00]  /*0240*/  BRA `(.L_x_1) ;  /* 0xfffffffc00fc7947 */ /* 0x000fc0000383ffff */
[----:B------:R-:W-:-:S00]  /*0250*/  NOP ;  /* 0x0000000000007918 */ /* 0x000fc00000000000 */
        /* <DEDUP_REMOVED lines=10> */
.L_x_2:


//--------------------- .nv.shared.reserved.0     --------------------------
	.section	.nv.shared.reserved.0,"aw",@nobits
	.weak		__nv_reservedSMEM_offset_0_alias
	.size		__nv_reservedSMEM_offset_0_alias, 0, 64
	.other		__nv_reservedSMEM_offset_0_alias,@"STO_CUDA_RESERVED_SHARED STV_DEFAULT"
__nv_reservedSMEM_offset_0_alias:
	.zero		0
	.zero		64


//--------------------- .nv.constant0._Z3XorPcii  --------------------------
	.section	.nv.constant0._Z3XorPcii,"a",@progbits
	.sectionflags	@""
	.align	4
.nv.constant0._Z3XorPcii:
	.zero		912


//--------------------- SYMBOLS --------------------------

	.type		.nv.reservedSmem.offset0,@object
	.size		.nv.reservedSmem.offset0,0x4
